//
// Generated by NVIDIA NVVM Compiler
//
// Compiler Build ID: CL-36424714
// Cuda compilation tools, release 13.0, V13.0.88
// Based on NVVM 20.0.0
//

.version 9.0
.target sm_100
.address_size 64

	// .globl	_Z9saxpy_gpuPfS_f

.visible .entry _Z9saxpy_gpuPfS_f(
	.param .u64 .ptr .align 1 _Z9saxpy_gpuPfS_f_param_0,
	.param .u64 .ptr .align 1 _Z9saxpy_gpuPfS_f_param_1,
	.param .f32 _Z9saxpy_gpuPfS_f_param_2
)
{
	.reg .b32 	%r<5>;
	.reg .b32 	%f<5>;
	.reg .b64 	%rd<8>;

	ld.param.u64 	%rd1, [_Z9saxpy_gpuPfS_f_param_0];
	ld.param.u64 	%rd2, [_Z9saxpy_gpuPfS_f_param_1];
	ld.param.f32 	%f1, [_Z9saxpy_gpuPfS_f_param_2];
	cvta.to.global.u64 	%rd3, %rd2;
	cvta.to.global.u64 	%rd4, %rd1;
	mov.u32 	%r1, %ctaid.x;
	mov.u32 	%r2, %ntid.x;
	mov.u32 	%r3, %tid.x;
	mad.lo.s32 	%r4, %r1, %r2, %r3;
	mul.wide.s32 	%rd5, %r4, 4;
	add.s64 	%rd6, %rd4, %rd5;
	ld.global.f32 	%f2, [%rd6];
	add.s64 	%rd7, %rd3, %rd5;
	ld.global.f32 	%f3, [%rd7];
	fma.rn.f32 	%f4, %f1, %f2, %f3;
	st.global.f32 	[%rd7], %f4;
	ret;

}


// ===== COMPILED SASS (sm_100) =====

	.target	sm_100

	.elftype	@"ET_EXEC"


//--------------------- .note.nv.tkinfo           --------------------------
	.section	.note.nv.tkinfo,"",@"SHT_NOTE"
	.sectionflags	@"SHF_NOTE_NV_TKINFO"
	.tkinfo
        /*0018*/ 	.word	0x00000002
        /*0030*/ 	.string	""
        /*0030*/ 	.string	"ptxas"
        /*0030*/ 	.string	"Cuda compilation tools, release 13.0, V13.0.88"
        /*0030*/ 	.string	"Build cuda_13.0.r13.0/compiler.36424714_0"
        /*0030*/ 	.string	"-arch sm_100 -m 64 "



//--------------------- .note.nv.cuinfo           --------------------------
	.section	.note.nv.cuinfo,"",@"SHT_NOTE"
	.sectionflags	@"SHF_NOTE_NV_CUINFO"
        /*0018*/ 	.short	0x0002
        /*001a*/ 	.short	0x0064
        /*001c*/ 	.short	0x0082
	.zero		2


//--------------------- .nv.info                  --------------------------
	.section	.nv.info,"",@"SHT_CUDA_INFO"
	.align	4


	//----- nvinfo : EIATTR_REGCOUNT
	.align		4
        /*0000*/ 	.byte	0x04, 0x2f
        /*0002*/ 	.short	(.L_1 - .L_0)
	.align		4
.L_0:
        /*0004*/ 	.word	index@(_Z9saxpy_gpuPfS_f)
        /*0008*/ 	.word	0x0000000a


	//----- nvinfo : EIATTR_FRAME_SIZE
	.align		4
.L_1:
        /*000c*/ 	.byte	0x04, 0x11
        /*000e*/ 	.short	(.L_3 - .L_2)
	.align		4
.L_2:
        /*0010*/ 	.word	index@(_Z9saxpy_gpuPfS_f)
        /*0014*/ 	.word	0x00000000


	//----- nvinfo : EIATTR_MIN_STACK_SIZE
	.align		4
.L_3:
        /*0018*/ 	.byte	0x04, 0x12
        /*001a*/ 	.short	(.L_5 - .L_4)
	.align		4
.L_4:
        /*001c*/ 	.word	index@(_Z9saxpy_gpuPfS_f)
        /*0020*/ 	.word	0x00000000
.L_5:


//--------------------- .nv.compat                --------------------------
	.section	.nv.compat,"",@"SHT_CUDA_COMPAT_INFO"
	.align	4
        /*0000*/ 	.byte	0x02, 0x09, 0x00, 0x00, 0x02, 0x02, 0x01, 0x00, 0x02, 0x05, 0x05, 0x00, 0x03, 0x07, 0x01, 0x01
        /*0010*/ 	.byte	0x02, 0x03, 0x00, 0x00, 0x02, 0x06, 0x01, 0x00, 0x04, 0x0b, 0x08, 0x00, 0x09, 0x00, 0x00, 0x00
        /*0020*/ 	.byte	0x00, 0x00, 0x00, 0x00


//--------------------- .nv.info._Z9saxpy_gpuPfS_f --------------------------
	.section	.nv.info._Z9saxpy_gpuPfS_f,"",@"SHT_CUDA_INFO"
	.sectionflags	@""
	.align	4


	//----- nvinfo : EIATTR_CUDA_API_VERSION
	.align		4
        /*0000*/ 	.byte	0x04, 0x37
        /*0002*/ 	.short	(.L_7 - .L_6)
.L_6:
        /*0004*/ 	.word	0x00000082


	//----- nvinfo : EIATTR_KPARAM_INFO
	.align		4
.L_7:
        /*0008*/ 	.byte	0x04, 0x17
        /*000a*/ 	.short	(.L_9 - .L_8)
.L_8:
        /*000c*/ 	.word	0x00000000
        /*0010*/ 	.short	0x0002
        /*0012*/ 	.short	0x0010
        /*0014*/ 	.byte	0x00, 0xf0, 0x11, 0x00


	//----- nvinfo : EIATTR_KPARAM_INFO
	.align		4
.L_9:
        /*0018*/ 	.byte	0x04, 0x17
        /*001a*/ 	.short	(.L_11 - .L_10)
.L_10:
        /*001c*/ 	.word	0x00000000
        /*0020*/ 	.short	0x0001
        /*0022*/ 	.short	0x0008
        /*0024*/ 	.byte	0x00, 0xf5, 0x21, 0x00


	//----- nvinfo : EIATTR_KPARAM_INFO
	.align		4
.L_11:
        /*0028*/ 	.byte	0x04, 0x17
        /*002a*/ 	.short	(.L_13 - .L_12)
.L_12:
        /*002c*/ 	.word	0x00000000
        /*0030*/ 	.short	0x0000
        /*0032*/ 	.short	0x0000
        /*0034*/ 	.byte	0x00, 0xf5, 0x21, 0x00


	//----- nvinfo : EIATTR_SPARSE_MMA_MASK
	.align		4
.L_13:
        /*0038*/ 	.byte	0x03, 0x50
        /*003a*/ 	.short	0x0000


	//----- nvinfo : EIATTR_MAXREG_COUNT
	.align		4
        /*003c*/ 	.byte	0x03, 0x1b
        /*003e*/ 	.short	0x00ff


	//----- nvinfo : EIATTR_MERCURY_ISA_VERSION
	.align		4
        /*0040*/ 	.byte	0x03, 0x5f
        /*0042*/ 	.short	0x0101


	//----- nvinfo : EIATTR_VRC_CTA_INIT_COUNT
	.align		4
        /*0044*/ 	.byte	0x02, 0x4a
	.zero		1
	.zero		1


	//----- nvinfo : EIATTR_EXIT_INSTR_OFFSETS
	.align		4
        /*0048*/ 	.byte	0x04, 0x1c
        /*004a*/ 	.short	(.L_15 - .L_14)


	//   ....[0]....
.L_14:
        /*004c*/ 	.word	0x000000f0


	//----- nvinfo : EIATTR_CBANK_PARAM_SIZE
	.align		4
.L_15:
        /*0050*/ 	.byte	0x03, 0x19
        /*0052*/ 	.short	0x0014


	//----- nvinfo : EIATTR_PARAM_CBANK
	.align		4
        /*0054*/ 	.byte	0x04, 0x0a
        /*0056*/ 	.short	(.L_17 - .L_16)
	.align		4
.L_16:
        /*0058*/ 	.word	index@(.nv.constant0._Z9saxpy_gpuPfS_f)
        /*005c*/ 	.short	0x0380
        /*005e*/ 	.short	0x0014


	//----- nvinfo : EIATTR_SW_WAR
	.align		4
.L_17:
        /*0060*/ 	.byte	0x04, 0x36
        /*0062*/ 	.short	(.L_19 - .L_18)
.L_18:
        /*0064*/ 	.word	0x00000008
.L_19:


//--------------------- .nv.callgraph             --------------------------
	.section	.nv.callgraph,"",@"SHT_CUDA_CALLGRAPH"
	.align	4
	.sectionentsize	8
	.align		4
        /*0000*/ 	.word	0x00000000
	.align		4
        /*0004*/ 	.word	0xffffffff
	.align		4
        /*0008*/ 	.word	0x00000000
	.align		4
        /*000c*/ 	.word	0xfffffffe
	.align		4
        /*0010*/ 	.word	0x00000000
	.align		4
        /*0014*/ 	.word	0xfffffffd
	.align		4
        /*0018*/ 	.word	0x00000000
	.align		4
        /*001c*/ 	.word	0xfffffffc


//--------------------- .text._Z9saxpy_gpuPfS_f   --------------------------
	.section	.text._Z9saxpy_gpuPfS_f,"ax",@progbits
	.align	128
        .global         _Z9saxpy_gpuPfS_f
        .type           _Z9saxpy_gpuPfS_f,@function
        .size           _Z9saxpy_gpuPfS_f,(.L_x_1 - _Z9saxpy_gpuPfS_f)
        .other          _Z9saxpy_gpuPfS_f,@"STO_CUDA_ENTRY STV_DEFAULT"
_Z9saxpy_gpuPfS_f:
.text._Z9saxpy_gpuPfS_f:
[----:B------:R-:W-:Y:S01]  /*0000*/  LDC R1, c[0x0][0x37c] ;  /* 0x0000df00ff017b82 */ /* 0x000fe20000000800 */
[----:B------:R-:W0:Y:S07]  /*0010*/  S2R R0, SR_TID.X ;  /* 0x0000000000007919 */ /* 0x000e2e0000002100 */
[----:B------:R-:W0:Y:S01]  /*0020*/  S2UR UR6, SR_CTAID.X ;  /* 0x00000000000679c3 */ /* 0x000e220000002500 */
[----:B------:R-:W1:Y:S07]  /*0030*/  LDCU.64 UR4, c[0x0][0x358] ;  /* 0x00006b00ff0477ac */ /* 0x000e6e0008000a00 */
[----:B------:R-:W0:Y:S08]  /*0040*/  LDC R7, c[0x0][0x360] ;  /* 0x0000d800ff077b82 */ /* 0x000e300000000800 */
[----:B------:R-:W2:Y:S08]  /*0050*/  LDC.64 R2, c[0x0][0x380] ;  /* 0x0000e000ff027b82 */ /* 0x000eb00000000a00 */
[----:B------:R-:W3:Y:S01]  /*0060*/  LDC.64 R4, c[0x0][0x388] ;  /* 0x0000e200ff047b82 */ /* 0x000ee20000000a00 */
[----:B0-----:R-:W-:Y:S01]  /*0070*/  IMAD R7, R7, UR6, R0 ;  /* 0x0000000607077c24 */ /* 0x001fe2000f8e0200 */
[----:B------:R-:W0:Y:S03]  /*0080*/  LDCU UR6, c[0x0][0x390] ;  /* 0x00007200ff0677ac */ /* 0x000e260008000800 */
[----:B--2---:R-:W-:-:S06]  /*0090*/  IMAD.WIDE R2, R7, 0x4, R2 ;  /* 0x0000000407027825 */ /* 0x004fcc00078e0202 */
[----:B-1----:R-:W0:Y:S01]  /*00a0*/  LDG.E R2, desc[UR4][R2.64] ;  /* 0x0000000402027981 */ /* 0x002e22000c1e1900 */
[----:B---3--:R-:W-:-:S05]  /*00b0*/  IMAD.WIDE R4, R7, 0x4, R4 ;  /* 0x0000000407047825 */ /* 0x008fca00078e0204 */
[----:B------:R-:W0:Y:S02]  /*00c0*/  LDG.E R7, desc[UR4][R4.64] ;  /* 0x0000000404077981 */ /* 0x000e24000c1e1900 */
[----:B0-----:R-:W-:-:S05]  /*00d0*/  FFMA R7, R2, UR6, R7 ;  /* 0x0000000602077c23 */ /* 0x001fca0008000007 */
[----:B------:R-:W-:Y:S01]  /*00e0*/  STG.E desc[UR4][R4.64], R7 ;  /* 0x0000000704007986 */ /* 0x000fe2000c101904 */
[----:B------:R-:W-:Y:S05]  /*00f0*/  EXIT ;  /* 0x000000000000794d */ /* 0x000fea0003800000 */
.L_x_0:
[----:B------:R-:W-:-:S00]  /*0100*/  BRA `(.L_x_0) ;  /* 0xfffffffc00fc7947 */ /* 0x000fc0000383ffff */
[----:B------:R-:W-:-:S00]  /*0110*/  NOP ;  /* 0x0000000000007918 */ /* 0x000fc00000000000 */
        /* <DEDUP_REMOVED lines=14> */
.L_x_1:


//--------------------- .nv.shared.reserved.0     --------------------------
	.section	.nv.shared.reserved.0,"aw",@nobits
	.weak		__nv_reservedSMEM_offset_0_alias
	.size		__nv_reservedSMEM_offset_0_alias, 0, 64
	.other		__nv_reservedSMEM_offset_0_alias,@"STO_CUDA_RESERVED_SHARED STV_DEFAULT"
__nv_reservedSMEM_offset_0_alias:
	.zero		0
	.zero		64


//--------------------- .nv.constant0._Z9saxpy_gpuPfS_f --------------------------
	.section	.nv.constant0._Z9saxpy_gpuPfS_f,"a",@progbits
	.sectionflags	@""
	.align	4
.nv.constant0._Z9saxpy_gpuPfS_f:
	.zero		916


//--------------------- SYMBOLS --------------------------

	.type		.nv.reservedSmem.offset0,@object
	.size		.nv.reservedSmem.offset0,0x4
